//
// Generated by NVIDIA NVVM Compiler
//
// Compiler Build ID: CL-36424714
// Cuda compilation tools, release 13.0, V13.0.88
// Based on NVVM 20.0.0
//

.version 9.0
.target sm_100
.address_size 64

	// .globl	_Z2m6iiiPdS_S_
// _ZZ2m6iiiPdS_S_E3B_s has been demoted
.extern .shared .align 16 .b8 two_blocks[];

.visible .entry _Z2m6iiiPdS_S_(
	.param .u32 _Z2m6iiiPdS_S__param_0,
	.param .u32 _Z2m6iiiPdS_S__param_1,
	.param .u32 _Z2m6iiiPdS_S__param_2,
	.param .u64 .ptr .align 1 _Z2m6iiiPdS_S__param_3,
	.param .u64 .ptr .align 1 _Z2m6iiiPdS_S__param_4,
	.param .u64 .ptr .align 1 _Z2m6iiiPdS_S__param_5
)
{
	.reg .pred 	%p<12>;
	.reg .b32 	%r<100>;
	.reg .b64 	%rd<87>;
	.reg .b64 	%fd<119>;
	// demoted variable
	.shared .align 8 .u64 _ZZ2m6iiiPdS_S_E3B_s;
	ld.param.u32 	%r29, [_Z2m6iiiPdS_S__param_1];
	ld.param.u32 	%r30, [_Z2m6iiiPdS_S__param_2];
	ld.param.u64 	%rd21, [_Z2m6iiiPdS_S__param_3];
	ld.param.u64 	%rd23, [_Z2m6iiiPdS_S__param_5];
	mov.u32 	%r31, %ctaid.x;
	mov.u32 	%r1, %ntid.x;
	mov.u32 	%r2, %tid.x;
	mad.lo.s32 	%r3, %r31, %r1, %r2;
	mov.u32 	%r32, %ctaid.y;
	mov.u32 	%r33, %ntid.y;
	mul.lo.s32 	%r4, %r32, %r33;
	mov.u32 	%r5, %tid.y;
	mul.lo.s32 	%r34, %r1, %r33;
	mul.wide.u32 	%rd24, %r34, 8;
	mov.u32 	%r35, two_blocks;
	cvt.u64.u32 	%rd25, %r35;
	cvta.shared.u64 	%rd26, %rd25;
	add.s64 	%rd27, %rd26, %rd24;
	st.shared.u64 	[_ZZ2m6iiiPdS_S_E3B_s], %rd27;
	setp.lt.s32 	%p1, %r30, 1;
	@%p1 bra 	$L__BB0_16;
	add.s32 	%r37, %r4, %r5;
	cvta.to.global.u64 	%rd28, %rd23;
	mad.lo.s32 	%r6, %r30, %r37, %r2;
	mul.lo.s32 	%r7, %r5, %r1;
	add.s32 	%r8, %r7, %r2;
	mad.lo.s32 	%r38, %r29, %r3, %r37;
	mul.wide.s32 	%rd29, %r38, 8;
	add.s64 	%rd1, %rd28, %rd29;
	and.b32  	%r9, %r1, 15;
	and.b32  	%r10, %r1, 7;
	and.b32  	%r11, %r1, 3;
	add.s32 	%r39, %r2, %r1;
	mul.wide.u32 	%rd2, %r39, 8;
	shl.b32 	%r40, %r1, 1;
	add.s32 	%r41, %r2, %r40;
	mul.wide.u32 	%rd3, %r41, 8;
	mad.lo.s32 	%r42, %r1, 3, %r2;
	mul.wide.u32 	%rd4, %r42, 8;
	shl.b32 	%r43, %r1, 2;
	add.s32 	%r44, %r2, %r43;
	mul.wide.u32 	%rd5, %r44, 8;
	mad.lo.s32 	%r45, %r1, 5, %r2;
	mul.wide.u32 	%rd6, %r45, 8;
	mad.lo.s32 	%r46, %r1, 6, %r2;
	mul.wide.u32 	%rd7, %r46, 8;
	mad.lo.s32 	%r47, %r1, 7, %r2;
	mul.wide.u32 	%rd8, %r47, 8;
	shl.b32 	%r48, %r1, 3;
	add.s32 	%r49, %r2, %r48;
	mul.wide.u32 	%rd9, %r49, 8;
	mad.lo.s32 	%r50, %r1, 9, %r2;
	mul.wide.u32 	%rd10, %r50, 8;
	mad.lo.s32 	%r51, %r1, 10, %r2;
	mul.wide.u32 	%rd11, %r51, 8;
	mad.lo.s32 	%r52, %r1, 11, %r2;
	mul.wide.u32 	%rd12, %r52, 8;
	mad.lo.s32 	%r53, %r1, 12, %r2;
	mul.wide.u32 	%rd13, %r53, 8;
	mad.lo.s32 	%r54, %r1, 13, %r2;
	mul.wide.u32 	%rd14, %r54, 8;
	mad.lo.s32 	%r55, %r1, 14, %r2;
	mul.wide.u32 	%rd15, %r55, 8;
	mad.lo.s32 	%r56, %r1, 15, %r2;
	mul.wide.u32 	%rd16, %r56, 8;
	cvta.to.global.u64 	%rd17, %rd21;
	mov.b32 	%r94, 0;
$L__BB0_2:
	ld.param.u64 	%rd85, [_Z2m6iiiPdS_S__param_4];
	setp.lt.u32 	%p2, %r1, 16;
	add.s32 	%r58, %r6, %r94;
	mul.wide.u32 	%rd30, %r58, 8;
	add.s64 	%rd31, %rd17, %rd30;
	ld.global.f64 	%fd17, [%rd31];
	shl.b32 	%r59, %r8, 3;
	mov.u32 	%r60, two_blocks;
	add.s32 	%r61, %r60, %r59;
	st.shared.f64 	[%r61], %fd17;
	add.s32 	%r62, %r94, %r5;
	mad.lo.s32 	%r63, %r62, %r29, %r3;
	cvta.to.global.u64 	%rd32, %rd85;
	mul.wide.s32 	%rd33, %r63, 8;
	add.s64 	%rd34, %rd32, %rd33;
	ld.global.f64 	%fd18, [%rd34];
	ld.shared.u64 	%rd35, [_ZZ2m6iiiPdS_S_E3B_s];
	mul.wide.u32 	%rd36, %r8, 8;
	add.s64 	%rd37, %rd35, %rd36;
	st.f64 	[%rd37], %fd18;
	bar.sync 	0;
	mov.f64 	%fd118, 0d0000000000000000;
	mov.b32 	%r98, 0;
	ld.shared.u64 	%rd18, [_ZZ2m6iiiPdS_S_E3B_s];
	@%p2 bra 	$L__BB0_5;
	shl.b32 	%r64, %r7, 3;
	mov.u32 	%r65, two_blocks;
	add.s32 	%r66, %r64, %r65;
	add.s32 	%r95, %r66, 64;
	and.b32  	%r67, %r1, -16;
	neg.s32 	%r96, %r67;
	mov.f64 	%fd118, 0d0000000000000000;
	mov.u64 	%rd86, %rd18;
$L__BB0_4:
	.pragma "nounroll";
	and.b32  	%r98, %r1, 2032;
	ld.shared.f64 	%fd20, [%r95+-64];
	mul.wide.u32 	%rd38, %r2, 8;
	add.s64 	%rd39, %rd86, %rd38;
	ld.f64 	%fd21, [%rd39];
	fma.rn.f64 	%fd22, %fd20, %fd21, %fd118;
	ld.shared.f64 	%fd23, [%r95+-56];
	add.s64 	%rd40, %rd86, %rd2;
	ld.f64 	%fd24, [%rd40];
	fma.rn.f64 	%fd25, %fd23, %fd24, %fd22;
	ld.shared.f64 	%fd26, [%r95+-48];
	add.s64 	%rd41, %rd86, %rd3;
	ld.f64 	%fd27, [%rd41];
	fma.rn.f64 	%fd28, %fd26, %fd27, %fd25;
	ld.shared.f64 	%fd29, [%r95+-40];
	add.s64 	%rd42, %rd86, %rd4;
	ld.f64 	%fd30, [%rd42];
	fma.rn.f64 	%fd31, %fd29, %fd30, %fd28;
	ld.shared.f64 	%fd32, [%r95+-32];
	add.s64 	%rd43, %rd86, %rd5;
	ld.f64 	%fd33, [%rd43];
	fma.rn.f64 	%fd34, %fd32, %fd33, %fd31;
	ld.shared.f64 	%fd35, [%r95+-24];
	add.s64 	%rd44, %rd86, %rd6;
	ld.f64 	%fd36, [%rd44];
	fma.rn.f64 	%fd37, %fd35, %fd36, %fd34;
	ld.shared.f64 	%fd38, [%r95+-16];
	add.s64 	%rd45, %rd86, %rd7;
	ld.f64 	%fd39, [%rd45];
	fma.rn.f64 	%fd40, %fd38, %fd39, %fd37;
	ld.shared.f64 	%fd41, [%r95+-8];
	add.s64 	%rd46, %rd86, %rd8;
	ld.f64 	%fd42, [%rd46];
	fma.rn.f64 	%fd43, %fd41, %fd42, %fd40;
	ld.shared.f64 	%fd44, [%r95];
	add.s64 	%rd47, %rd86, %rd9;
	ld.f64 	%fd45, [%rd47];
	fma.rn.f64 	%fd46, %fd44, %fd45, %fd43;
	ld.shared.f64 	%fd47, [%r95+8];
	add.s64 	%rd48, %rd86, %rd10;
	ld.f64 	%fd48, [%rd48];
	fma.rn.f64 	%fd49, %fd47, %fd48, %fd46;
	ld.shared.f64 	%fd50, [%r95+16];
	add.s64 	%rd49, %rd86, %rd11;
	ld.f64 	%fd51, [%rd49];
	fma.rn.f64 	%fd52, %fd50, %fd51, %fd49;
	ld.shared.f64 	%fd53, [%r95+24];
	add.s64 	%rd50, %rd86, %rd12;
	ld.f64 	%fd54, [%rd50];
	fma.rn.f64 	%fd55, %fd53, %fd54, %fd52;
	ld.shared.f64 	%fd56, [%r95+32];
	add.s64 	%rd51, %rd86, %rd13;
	ld.f64 	%fd57, [%rd51];
	fma.rn.f64 	%fd58, %fd56, %fd57, %fd55;
	ld.shared.f64 	%fd59, [%r95+40];
	add.s64 	%rd52, %rd86, %rd14;
	ld.f64 	%fd60, [%rd52];
	fma.rn.f64 	%fd61, %fd59, %fd60, %fd58;
	ld.shared.f64 	%fd62, [%r95+48];
	add.s64 	%rd53, %rd86, %rd15;
	ld.f64 	%fd63, [%rd53];
	fma.rn.f64 	%fd64, %fd62, %fd63, %fd61;
	ld.shared.f64 	%fd65, [%r95+56];
	add.s64 	%rd54, %rd86, %rd16;
	ld.f64 	%fd66, [%rd54];
	fma.rn.f64 	%fd118, %fd65, %fd66, %fd64;
	add.s32 	%r96, %r96, 16;
	mul.wide.u32 	%rd55, %r1, 128;
	add.s64 	%rd86, %rd86, %rd55;
	add.s32 	%r95, %r95, 128;
	setp.ne.s32 	%p3, %r96, 0;
	@%p3 bra 	$L__BB0_4;
$L__BB0_5:
	setp.eq.s32 	%p4, %r9, 0;
	@%p4 bra 	$L__BB0_15;
	add.s32 	%r68, %r9, -1;
	setp.lt.u32 	%p5, %r68, 7;
	@%p5 bra 	$L__BB0_8;
	add.s32 	%r69, %r98, %r7;
	shl.b32 	%r70, %r69, 3;
	mov.u32 	%r71, two_blocks;
	add.s32 	%r72, %r71, %r70;
	ld.shared.f64 	%fd68, [%r72];
	mad.lo.s32 	%r73, %r98, %r1, %r2;
	mul.wide.u32 	%rd56, %r73, 8;
	add.s64 	%rd57, %rd18, %rd56;
	ld.f64 	%fd69, [%rd57];
	fma.rn.f64 	%fd70, %fd68, %fd69, %fd118;
	ld.shared.f64 	%fd71, [%r72+8];
	add.s32 	%r74, %r73, %r1;
	mul.wide.s32 	%rd58, %r1, 8;
	add.s64 	%rd59, %rd57, %rd58;
	ld.f64 	%fd72, [%rd59];
	fma.rn.f64 	%fd73, %fd71, %fd72, %fd70;
	ld.shared.f64 	%fd74, [%r72+16];
	add.s32 	%r75, %r74, %r1;
	add.s64 	%rd60, %rd59, %rd58;
	ld.f64 	%fd75, [%rd60];
	fma.rn.f64 	%fd76, %fd74, %fd75, %fd73;
	ld.shared.f64 	%fd77, [%r72+24];
	add.s32 	%r76, %r75, %r1;
	mul.wide.u32 	%rd61, %r76, 8;
	add.s64 	%rd62, %rd18, %rd61;
	ld.f64 	%fd78, [%rd62];
	fma.rn.f64 	%fd79, %fd77, %fd78, %fd76;
	ld.shared.f64 	%fd80, [%r72+32];
	add.s32 	%r77, %r76, %r1;
	mul.wide.u32 	%rd63, %r77, 8;
	add.s64 	%rd64, %rd18, %rd63;
	ld.f64 	%fd81, [%rd64];
	fma.rn.f64 	%fd82, %fd80, %fd81, %fd79;
	ld.shared.f64 	%fd83, [%r72+40];
	add.s32 	%r78, %r77, %r1;
	mul.wide.u32 	%rd65, %r78, 8;
	add.s64 	%rd66, %rd18, %rd65;
	ld.f64 	%fd84, [%rd66];
	fma.rn.f64 	%fd85, %fd83, %fd84, %fd82;
	ld.shared.f64 	%fd86, [%r72+48];
	add.s32 	%r79, %r78, %r1;
	mul.wide.u32 	%rd67, %r79, 8;
	add.s64 	%rd68, %rd18, %rd67;
	ld.f64 	%fd87, [%rd68];
	fma.rn.f64 	%fd88, %fd86, %fd87, %fd85;
	ld.shared.f64 	%fd89, [%r72+56];
	add.s32 	%r80, %r79, %r1;
	mul.wide.u32 	%rd69, %r80, 8;
	add.s64 	%rd70, %rd18, %rd69;
	ld.f64 	%fd90, [%rd70];
	fma.rn.f64 	%fd118, %fd89, %fd90, %fd88;
	add.s32 	%r98, %r98, 8;
$L__BB0_8:
	setp.eq.s32 	%p6, %r10, 0;
	@%p6 bra 	$L__BB0_15;
	add.s32 	%r81, %r10, -1;
	setp.lt.u32 	%p7, %r81, 3;
	@%p7 bra 	$L__BB0_11;
	add.s32 	%r82, %r98, %r7;
	shl.b32 	%r83, %r82, 3;
	mov.u32 	%r84, two_blocks;
	add.s32 	%r85, %r84, %r83;
	ld.shared.f64 	%fd92, [%r85];
	mad.lo.s32 	%r86, %r98, %r1, %r2;
	mul.wide.u32 	%rd71, %r86, 8;
	add.s64 	%rd72, %rd18, %rd71;
	ld.f64 	%fd93, [%rd72];
	fma.rn.f64 	%fd94, %fd92, %fd93, %fd118;
	ld.shared.f64 	%fd95, [%r85+8];
	add.s32 	%r87, %r86, %r1;
	mul.wide.u32 	%rd73, %r87, 8;
	add.s64 	%rd74, %rd18, %rd73;
	ld.f64 	%fd96, [%rd74];
	fma.rn.f64 	%fd97, %fd95, %fd96, %fd94;
	ld.shared.f64 	%fd98, [%r85+16];
	add.s32 	%r88, %r87, %r1;
	mul.wide.u32 	%rd75, %r88, 8;
	add.s64 	%rd76, %rd18, %rd75;
	ld.f64 	%fd99, [%rd76];
	fma.rn.f64 	%fd100, %fd98, %fd99, %fd97;
	ld.shared.f64 	%fd101, [%r85+24];
	add.s32 	%r89, %r88, %r1;
	mul.wide.u32 	%rd77, %r89, 8;
	add.s64 	%rd78, %rd18, %rd77;
	ld.f64 	%fd102, [%rd78];
	fma.rn.f64 	%fd118, %fd101, %fd102, %fd100;
	add.s32 	%r98, %r98, 4;
$L__BB0_11:
	setp.eq.s32 	%p8, %r11, 0;
	@%p8 bra 	$L__BB0_15;
	setp.eq.s32 	%p9, %r11, 1;
	add.s32 	%r90, %r98, %r7;
	shl.b32 	%r91, %r90, 3;
	mov.u32 	%r92, two_blocks;
	add.s32 	%r25, %r92, %r91;
	ld.shared.f64 	%fd103, [%r25];
	mad.lo.s32 	%r26, %r98, %r1, %r2;
	mul.wide.u32 	%rd79, %r26, 8;
	add.s64 	%rd80, %rd18, %rd79;
	ld.f64 	%fd104, [%rd80];
	fma.rn.f64 	%fd118, %fd103, %fd104, %fd118;
	@%p9 bra 	$L__BB0_15;
	setp.eq.s32 	%p10, %r11, 2;
	ld.shared.f64 	%fd105, [%r25+8];
	add.s32 	%r27, %r26, %r1;
	mul.wide.u32 	%rd81, %r27, 8;
	add.s64 	%rd82, %rd18, %rd81;
	ld.f64 	%fd106, [%rd82];
	fma.rn.f64 	%fd118, %fd105, %fd106, %fd118;
	@%p10 bra 	$L__BB0_15;
	ld.shared.f64 	%fd107, [%r25+16];
	add.s32 	%r93, %r27, %r1;
	mul.wide.u32 	%rd83, %r93, 8;
	add.s64 	%rd84, %rd18, %rd83;
	ld.f64 	%fd108, [%rd84];
	fma.rn.f64 	%fd118, %fd107, %fd108, %fd118;
$L__BB0_15:
	bar.sync 	0;
	ld.global.f64 	%fd109, [%rd1];
	add.f64 	%fd110, %fd118, %fd109;
	st.global.f64 	[%rd1], %fd110;
	add.s32 	%r94, %r94, %r1;
	setp.lt.s32 	%p11, %r94, %r30;
	@%p11 bra 	$L__BB0_2;
$L__BB0_16:
	ret;

}


// ===== COMPILED SASS (sm_100) =====

	.target	sm_100

	.elftype	@"ET_EXEC"


//--------------------- .note.nv.tkinfo           --------------------------
	.section	.note.nv.tkinfo,"",@"SHT_NOTE"
	.sectionflags	@"SHF_NOTE_NV_TKINFO"
	.tkinfo
        /*0018*/ 	.word	0x00000002
        /*0030*/ 	.string	""
        /*0030*/ 	.string	"ptxas"
        /*0030*/ 	.string	"Cuda compilation tools, release 13.0, V13.0.88"
        /*0030*/ 	.string	"Build cuda_13.0.r13.0/compiler.36424714_0"
        /*0030*/ 	.string	"-arch sm_100 -m 64 "



//--------------------- .note.nv.cuinfo           --------------------------
	.section	.note.nv.cuinfo,"",@"SHT_NOTE"
	.sectionflags	@"SHF_NOTE_NV_CUINFO"
        /*0018*/ 	.short	0x0002
        /*001a*/ 	.short	0x0064
        /*001c*/ 	.short	0x0082
	.zero		2


//--------------------- .nv.info                  --------------------------
	.section	.nv.info,"",@"SHT_CUDA_INFO"
	.align	4


	//----- nvinfo : EIATTR_REGCOUNT
	.align		4
        /*0000*/ 	.byte	0x04, 0x2f
        /*0002*/ 	.short	(.L_1 - .L_0)
	.align		4
.L_0:
        /*0004*/ 	.word	index@(_Z2m6iiiPdS_S_)
        /*0008*/ 	.word	0x00000030


	//----- nvinfo : EIATTR_FRAME_SIZE
	.align		4
.L_1:
        /*000c*/ 	.byte	0x04, 0x11
        /*000e*/ 	.short	(.L_3 - .L_2)
	.align		4
.L_2:
        /*0010*/ 	.word	index@(_Z2m6iiiPdS_S_)
        /*0014*/ 	.word	0x00000000


	//----- nvinfo : EIATTR_MIN_STACK_SIZE
	.align		4
.L_3:
        /*0018*/ 	.byte	0x04, 0x12
        /*001a*/ 	.short	(.L_5 - .L_4)
	.align		4
.L_4:
        /*001c*/ 	.word	index@(_Z2m6iiiPdS_S_)
        /*0020*/ 	.word	0x00000000
.L_5:


//--------------------- .nv.compat                --------------------------
	.section	.nv.compat,"",@"SHT_CUDA_COMPAT_INFO"
	.align	4
        /*0000*/ 	.byte	0x02, 0x09, 0x00, 0x00, 0x02, 0x02, 0x01, 0x00, 0x02, 0x05, 0x05, 0x00, 0x03, 0x07, 0x01, 0x01
        /*0010*/ 	.byte	0x02, 0x03, 0x00, 0x00, 0x02, 0x06, 0x01, 0x00, 0x04, 0x0b, 0x08, 0x00, 0x01, 0x00, 0x00, 0x00
        /*0020*/ 	.byte	0x00, 0x00, 0x00, 0x00


//--------------------- .nv.info._Z2m6iiiPdS_S_   --------------------------
	.section	.nv.info._Z2m6iiiPdS_S_,"",@"SHT_CUDA_INFO"
	.sectionflags	@""
	.align	4


	//----- nvinfo : EIATTR_CUDA_API_VERSION
	.align		4
        /*0000*/ 	.byte	0x04, 0x37
        /*0002*/ 	.short	(.L_7 - .L_6)
.L_6:
        /*0004*/ 	.word	0x00000082


	//----- nvinfo : EIATTR_KPARAM_INFO
	.align		4
.L_7:
        /*0008*/ 	.byte	0x04, 0x17
        /*000a*/ 	.short	(.L_9 - .L_8)
.L_8:
        /*000c*/ 	.word	0x00000000
        /*0010*/ 	.short	0x0005
        /*0012*/ 	.short	0x0020
        /*0014*/ 	.byte	0x00, 0xf5, 0x21, 0x00


	//----- nvinfo : EIATTR_KPARAM_INFO
	.align		4
.L_9:
        /*0018*/ 	.byte	0x04, 0x17
        /*001a*/ 	.short	(.L_11 - .L_10)
.L_10:
        /*001c*/ 	.word	0x00000000
        /*0020*/ 	.short	0x0004
        /*0022*/ 	.short	0x0018
        /*0024*/ 	.byte	0x00, 0xf5, 0x21, 0x00


	//----- nvinfo : EIATTR_KPARAM_INFO
	.align		4
.L_11:
        /*0028*/ 	.byte	0x04, 0x17
        /*002a*/ 	.short	(.L_13 - .L_12)
.L_12:
        /*002c*/ 	.word	0x00000000
        /*0030*/ 	.short	0x0003
        /*0032*/ 	.short	0x0010
        /*0034*/ 	.byte	0x00, 0xf5, 0x21, 0x00


	//----- nvinfo : EIATTR_KPARAM_INFO
	.align		4
.L_13:
        /*0038*/ 	.byte	0x04, 0x17
        /*003a*/ 	.short	(.L_15 - .L_14)
.L_14:
        /*003c*/ 	.word	0x00000000
        /*0040*/ 	.short	0x0002
        /*0042*/ 	.short	0x0008
        /*0044*/ 	.byte	0x00, 0xf0, 0x11, 0x00


	//----- nvinfo : EIATTR_KPARAM_INFO
	.align		4
.L_15:
        /*0048*/ 	.byte	0x04, 0x17
        /*004a*/ 	.short	(.L_17 - .L_16)
.L_16:
        /*004c*/ 	.word	0x00000000
        /*0050*/ 	.short	0x0001
        /*0052*/ 	.short	0x0004
        /*0054*/ 	.byte	0x00, 0xf0, 0x11, 0x00


	//----- nvinfo : EIATTR_KPARAM_INFO
	.align		4
.L_17:
        /*0058*/ 	.byte	0x04, 0x17
        /*005a*/ 	.short	(.L_19 - .L_18)
.L_18:
        /*005c*/ 	.word	0x00000000
        /*0060*/ 	.short	0x0000
        /*0062*/ 	.short	0x0000
        /*0064*/ 	.byte	0x00, 0xf0, 0x11, 0x00


	//----- nvinfo : EIATTR_SPARSE_MMA_MASK
	.align		4
.L_19:
        /*0068*/ 	.byte	0x03, 0x50
        /*006a*/ 	.short	0x0000


	//----- nvinfo : EIATTR_MAXREG_COUNT
	.align		4
        /*006c*/ 	.byte	0x03, 0x1b
        /*006e*/ 	.short	0x00ff


	//----- nvinfo : EIATTR_NUM_BARRIERS
	.align		4
        /*0070*/ 	.byte	0x02, 0x4c
        /*0072*/ 	.byte	0x01
	.zero		1


	//----- nvinfo : EIATTR_MERCURY_ISA_VERSION
	.align		4
        /*0074*/ 	.byte	0x03, 0x5f
        /*0076*/ 	.short	0x0101


	//----- nvinfo : EIATTR_VRC_CTA_INIT_COUNT
	.align		4
        /*0078*/ 	.byte	0x02, 0x4a
	.zero		1
	.zero		1


	//----- nvinfo : EIATTR_EXIT_INSTR_OFFSETS
	.align		4
        /*007c*/ 	.byte	0x04, 0x1c
        /*007e*/ 	.short	(.L_21 - .L_20)


	//   ....[0]....
.L_20:
        /*0080*/ 	.word	0x00000110


	//   ....[1]....
        /*0084*/ 	.word	0x00001080


	//----- nvinfo : EIATTR_CBANK_PARAM_SIZE
	.align		4
.L_21:
        /*0088*/ 	.byte	0x03, 0x19
        /*008a*/ 	.short	0x0028


	//----- nvinfo : EIATTR_PARAM_CBANK
	.align		4
        /*008c*/ 	.byte	0x04, 0x0a
        /*008e*/ 	.short	(.L_23 - .L_22)
	.align		4
.L_22:
        /*0090*/ 	.word	index@(.nv.constant0._Z2m6iiiPdS_S_)
        /*0094*/ 	.short	0x0380
        /*0096*/ 	.short	0x0028


	//----- nvinfo : EIATTR_SW_WAR
	.align		4
.L_23:
        /*0098*/ 	.byte	0x04, 0x36
        /*009a*/ 	.short	(.L_25 - .L_24)
.L_24:
        /*009c*/ 	.word	0x00000008
.L_25:


//--------------------- .nv.callgraph             --------------------------
	.section	.nv.callgraph,"",@"SHT_CUDA_CALLGRAPH"
	.align	4
	.sectionentsize	8
	.align		4
        /*0000*/ 	.word	0x00000000
	.align		4
        /*0004*/ 	.word	0xffffffff
	.align		4
        /*0008*/ 	.word	0x00000000
	.align		4
        /*000c*/ 	.word	0xfffffffe
	.align		4
        /*0010*/ 	.word	0x00000000
	.align		4
        /*0014*/ 	.word	0xfffffffd
	.align		4
        /*0018*/ 	.word	0x00000000
	.align		4
        /*001c*/ 	.word	0xfffffffc


//--------------------- .text._Z2m6iiiPdS_S_      --------------------------
	.section	.text._Z2m6iiiPdS_S_,"ax",@progbits
	.align	128
        .global         _Z2m6iiiPdS_S_
        .type           _Z2m6iiiPdS_S_,@function
        .size           _Z2m6iiiPdS_S_,(.L_x_7 - _Z2m6iiiPdS_S_)
        .other          _Z2m6iiiPdS_S_,@"STO_CUDA_ENTRY STV_DEFAULT"
_Z2m6iiiPdS_S_:
.text._Z2m6iiiPdS_S_:
[----:B------:R-:W-:Y:S01]  /*0000*/  LDC R1, c[0x0][0x37c] ;  /* 0x0000df00ff017b82 */ /* 0x000fe20000000800 */
[----:B------:R-:W0:Y:S07]  /*0010*/  S2R R7, SR_CgaCtaId ;  /* 0x0000000000077919 */ /* 0x000e2e0000008800 */
[----:B------:R-:W1:Y:S01]  /*0020*/  LDC R6, c[0x0][0x388] ;  /* 0x0000e200ff067b82 */ /* 0x000e620000000800 */
[----:B------:R-:W-:Y:S01]  /*0030*/  MOV R4, 0x400 ;  /* 0x0000040000047802 */ /* 0x000fe20000000f00 */
[----:B------:R-:W2:Y:S03]  /*0040*/  S2R R5, SR_SWINHI ;  /* 0x0000000000057919 */ /* 0x000ea60000002f00 */
[----:B------:R-:W-:-:S03]  /*0050*/  IADD3 R2, PT, PT, R4, 0x10, RZ ;  /* 0x0000001004027810 */ /* 0x000fc60007ffe0ff */
[----:B------:R-:W3:Y:S01]  /*0060*/  LDC R0, c[0x0][0x360] ;  /* 0x0000d800ff007b82 */ /* 0x000ee20000000800 */
[----:B------:R-:W3:Y:S07]  /*0070*/  LDCU UR5, c[0x0][0x364] ;  /* 0x00006c80ff0577ac */ /* 0x000eee0008000800 */
[----:B------:R-:W4:Y:S01]  /*0080*/  S2UR UR4, SR_CTAID.Y ;  /* 0x00000000000479c3 */ /* 0x000f220000002600 */
[----:B-1----:R-:W-:Y:S02]  /*0090*/  ISETP.GE.AND P0, PT, R6, 0x1, PT ;  /* 0x000000010600780c */ /* 0x002fe40003f06270 */
[----:B0-----:R-:W-:-:S02]  /*00a0*/  LEA R2, R7, R2, 0x18 ;  /* 0x0000000207027211 */ /* 0x001fc400078ec0ff */
[----:B------:R-:W-:Y:S02]  /*00b0*/  LEA R7, R7, R4, 0x18 ;  /* 0x0000000407077211 */ /* 0x000fe400078ec0ff */
[----:B------:R-:W-:Y:S02]  /*00c0*/  MOV R2, R2 ;  /* 0x0000000200027202 */ /* 0x000fe40000000f00 */
[----:B--2---:R-:W-:Y:S01]  /*00d0*/  MOV R3, R5 ;  /* 0x0000000500037202 */ /* 0x004fe20000000f00 */
[----:B---3--:R-:W-:-:S04]  /*00e0*/  IMAD R5, R0, UR5, RZ ;  /* 0x0000000500057c24 */ /* 0x008fc8000f8e02ff */
[----:B------:R-:W-:-:S05]  /*00f0*/  IMAD.WIDE.U32 R2, R5, 0x8, R2 ;  /* 0x0000000805027825 */ /* 0x000fca00078e0002 */
[----:B------:R0:W-:Y:S01]  /*0100*/  STS.64 [R7], R2 ;  /* 0x0000000207007388 */ /* 0x0001e20000000a00 */
[----:B----4-:R-:W-:Y:S05]  /*0110*/  @!P0 EXIT ;  /* 0x000000000000894d */ /* 0x010fea0003800000 */
[----:B------:R-:W1:Y:S01]  /*0120*/  S2R R4, SR_TID.Y ;  /* 0x0000000000047919 */ /* 0x000e620000002200 */
[----:B------:R-:W2:Y:S01]  /*0130*/  S2UR UR6, SR_CTAID.X ;  /* 0x00000000000679c3 */ /* 0x000ea20000002500 */
[----:B------:R-:W3:Y:S01]  /*0140*/  LDCU UR7, c[0x0][0x384] ;  /* 0x00007080ff0777ac */ /* 0x000ee20008000800 */
[----:B0-----:R-:W2:Y:S01]  /*0150*/  S2R R3, SR_TID.X ;  /* 0x0000000000037919 */ /* 0x001ea20000002100 */
[----:B------:R-:W-:Y:S01]  /*0160*/  UIMAD UR4, UR4, UR5, URZ ;  /* 0x00000005040472a4 */ /* 0x000fe2000f8e02ff */
[----:B------:R-:W0:Y:S04]  /*0170*/  LDCU.64 UR8, c[0x0][0x358] ;  /* 0x00006b00ff0877ac */ /* 0x000e280008000a00 */
[----:B------:R-:W4:Y:S01]  /*0180*/  LDC.64 R14, c[0x0][0x3a0] ;  /* 0x0000e800ff0e7b82 */ /* 0x000f220000000a00 */
[----:B-1----:R-:W-:Y:S01]  /*0190*/  IADD3 R4, PT, PT, R4, UR4, RZ ;  /* 0x0000000404047c10 */ /* 0x002fe2000fffe0ff */
[C-C-:B--2---:R-:W-:Y:S01]  /*01a0*/  IMAD R2, R0.reuse, UR6, R3.reuse ;  /* 0x0000000600027c24 */ /* 0x144fe2000f8e0203 */
[CC--:B------:R-:W-:Y:S01]  /*01b0*/  LEA R7, R0.reuse, R3.reuse, 0x1 ;  /* 0x0000000300077211 */ /* 0x0c0fe200078e08ff */
[C-C-:B------:R-:W-:Y:S01]  /*01c0*/  IMAD R8, R0.reuse, 0x3, R3.reuse ;  /* 0x0000000300087824 */ /* 0x140fe200078e0203 */
[-C--:B------:R-:W-:Y:S01]  /*01d0*/  LEA R9, R0, R3.reuse, 0x2 ;  /* 0x0000000300097211 */ /* 0x080fe200078e10ff */
[----:B---3--:R-:W-:Y:S01]  /*01e0*/  IMAD R5, R2, UR7, R4 ;  /* 0x0000000702057c24 */ /* 0x008fe2000f8e0204 */
[-C--:B------:R-:W-:Y:S01]  /*01f0*/  LEA R13, R0, R3.reuse, 0x3 ;  /* 0x00000003000d7211 */ /* 0x080fe200078e18ff */
[----:B------:R-:W-:Y:S01]  /*0200*/  IMAD R4, R4, R6, R3 ;  /* 0x0000000604047224 */ /* 0x000fe200078e0203 */
[----:B------:R-:W-:Y:S01]  /*0210*/  IADD3 R6, PT, PT, R0, R3, RZ ;  /* 0x0000000300067210 */ /* 0x000fe20007ffe0ff */
[----:B----4-:R-:W-:-:S04]  /*0220*/  IMAD.WIDE R14, R5, 0x8, R14 ;  /* 0x00000008050e7825 */ /* 0x010fc800078e020e */
[----:B------:R-:W-:Y:S02]  /*0230*/  HFMA2 R5, -RZ, RZ, 0, 0 ;  /* 0x00000000ff057431 */ /* 0x000fe400000001ff */
[C-C-:B------:R-:W-:Y:S02]  /*0240*/  IMAD R10, R0.reuse, 0x5, R3.reuse ;  /* 0x00000005000a7824 */ /* 0x140fe400078e0203 */
[C-C-:B------:R-:W-:Y:S02]  /*0250*/  IMAD R11, R0.reuse, 0x6, R3.reuse ;  /* 0x00000006000b7824 */ /* 0x140fe400078e0203 */
[C-C-:B------:R-:W-:Y:S02]  /*0260*/  IMAD R12, R0.reuse, 0x7, R3.reuse ;  /* 0x00000007000c7824 */ /* 0x140fe400078e0203 */
[C-C-:B------:R-:W-:Y:S02]  /*0270*/  IMAD R34, R0.reuse, 0x9, R3.reuse ;  /* 0x0000000900227824 */ /* 0x140fe400078e0203 */
[----:B------:R-:W-:-:S02]  /*0280*/  IMAD R35, R0, 0xa, R3 ;  /* 0x0000000a00237824 */ /* 0x000fc400078e0203 */
[C-C-:B------:R-:W-:Y:S02]  /*0290*/  IMAD R36, R0.reuse, 0xb, R3.reuse ;  /* 0x0000000b00247824 */ /* 0x140fe400078e0203 */
[C-C-:B------:R-:W-:Y:S02]  /*02a0*/  IMAD R37, R0.reuse, 0xc, R3.reuse ;  /* 0x0000000c00257824 */ /* 0x140fe400078e0203 */
[C-C-:B------:R-:W-:Y:S02]  /*02b0*/  IMAD R38, R0.reuse, 0xd, R3.reuse ;  /* 0x0000000d00267824 */ /* 0x140fe400078e0203 */
[C-C-:B------:R-:W-:Y:S02]  /*02c0*/  IMAD R39, R0.reuse, 0xe, R3.reuse ;  /* 0x0000000e00277824 */ /* 0x140fe400078e0203 */
[----:B0-----:R-:W-:-:S07]  /*02d0*/  IMAD R40, R0, 0xf, R3 ;  /* 0x0000000f00287824 */ /* 0x001fce00078e0203 */
.L_x_5:
[----:B0-----:R-:W0:Y:S01]  /*02e0*/  LDC.64 R18, c[0x0][0x390] ;  /* 0x0000e400ff127b82 */ /* 0x001e220000000a00 */
[-C--:B-1----:R-:W-:Y:S01]  /*02f0*/  IADD3 R17, PT, PT, R4, R5.reuse, RZ ;  /* 0x0000000504117210 */ /* 0x082fe20007ffe0ff */
[----:B------:R-:W1:Y:S01]  /*0300*/  S2R R33, SR_TID.Y ;  /* 0x0000000000217919 */ /* 0x000e620000002200 */
[----:B------:R-:W2:Y:S03]  /*0310*/  LDCU UR4, c[0x0][0x384] ;  /* 0x00007080ff0477ac */ /* 0x000ea60008000800 */
[----:B0-----:R-:W-:Y:S02]  /*0320*/  IMAD.WIDE.U32 R18, R17, 0x8, R18 ;  /* 0x0000000811127825 */ /* 0x001fe400078e0012 */
[----:B------:R-:W0:Y:S04]  /*0330*/  LDC.64 R16, c[0x0][0x398] ;  /* 0x0000e600ff107b82 */ /* 0x000e280000000a00 */
[----:B------:R-:W3:Y:S01]  /*0340*/  LDG.E.64 R18, desc[UR8][R18.64] ;  /* 0x0000000812127981 */ /* 0x000ee2000c1e1b00 */
[----:B-1----:R-:W-:-:S05]  /*0350*/  IADD3 R21, PT, PT, R33, R5, RZ ;  /* 0x0000000521157210 */ /* 0x002fca0007ffe0ff */
[----:B--2---:R-:W-:-:S04]  /*0360*/  IMAD R21, R21, UR4, R2 ;  /* 0x0000000415157c24 */ /* 0x004fc8000f8e0202 */
[----:B0-----:R-:W-:-:S05]  /*0370*/  IMAD.WIDE R16, R21, 0x8, R16 ;  /* 0x0000000815107825 */ /* 0x001fca00078e0210 */
[----:B------:R-:W2:Y:S01]  /*0380*/  LDG.E.64 R20, desc[UR8][R16.64] ;  /* 0x0000000810147981 */ /* 0x000ea2000c1e1b00 */
[----:B------:R-:W0:Y:S01]  /*0390*/  S2UR UR6, SR_CgaCtaId ;  /* 0x00000000000679c3 */ /* 0x000e220000008800 */
[----:B------:R-:W-:Y:S01]  /*03a0*/  UMOV UR4, 0x400 ;  /* 0x0000040000047882 */ /* 0x000fe20000000000 */
[C---:B------:R-:W-:Y:S01]  /*03b0*/  IMAD R32, R0.reuse, R33, RZ ;  /* 0x0000002100207224 */ /* 0x040fe200078e02ff */
[----:B------:R-:W-:Y:S01]  /*03c0*/  UIADD3 UR5, UPT, UPT, UR4, 0x10, URZ ;  /* 0x0000001004057890 */ /* 0x000fe2000fffe0ff */
[C---:B------:R-:W-:Y:S02]  /*03d0*/  ISETP.GE.U32.AND P1, PT, R0.reuse, 0x10, PT ;  /* 0x000000100000780c */ /* 0x040fe40003f26070 */
[----:B------:R-:W-:Y:S02]  /*03e0*/  IADD3 R5, PT, PT, R0, R5, RZ ;  /* 0x0000000500057210 */ /* 0x000fe40007ffe0ff */
[----:B------:R-:W-:Y:S02]  /*03f0*/  IADD3 R27, PT, PT, R32, R3, RZ ;  /* 0x00000003201b7210 */ /* 0x000fe40007ffe0ff */
[----:B------:R-:W-:Y:S01]  /*0400*/  MOV R41, RZ ;  /* 0x000000ff00297202 */ /* 0x000fe20000000f00 */
[----:B0-----:R-:W-:-:S02]  /*0410*/  ULEA UR5, UR6, UR5, 0x18 ;  /* 0x0000000506057291 */ /* 0x001fc4000f8ec0ff */
[----:B------:R-:W-:-:S04]  /*0420*/  ULEA UR4, UR6, UR4, 0x18 ;  /* 0x0000000406047291 */ /* 0x000fc8000f8ec0ff */
[----:B------:R-:W-:-:S05]  /*0430*/  LEA R25, R27, UR5, 0x3 ;  /* 0x000000051b197c11 */ /* 0x000fca000f8e18ff */
[----:B---3--:R0:W-:Y:S04]  /*0440*/  STS.64 [R25], R18 ;  /* 0x0000001219007388 */ /* 0x0081e80000000a00 */
[----:B------:R-:W1:Y:S01]  /*0450*/  LDS.64 R22, [UR4] ;  /* 0x00000004ff167984 */ /* 0x000e620008000a00 */
[----:B0-----:R-:W-:Y:S01]  /*0460*/  CS2R R24, SRZ ;  /* 0x0000000000187805 */ /* 0x001fe2000001ff00 */
[----:B-1----:R-:W-:-:S05]  /*0470*/  IMAD.WIDE.U32 R22, R27, 0x8, R22 ;  /* 0x000000081b167825 */ /* 0x002fca00078e0016 */
[----:B--2---:R0:W-:Y:S01]  /*0480*/  ST.E.64 desc[UR8][R22.64], R20 ;  /* 0x0000001416007985 */ /* 0x0041e2000c101b08 */
[----:B------:R-:W-:Y:S06]  /*0490*/  BAR.SYNC.DEFER_BLOCKING 0x0 ;  /* 0x0000000000007b1d */ /* 0x000fec0000010000 */
[----:B------:R-:W1:Y:S01]  /*04a0*/  LDS.64 R16, [UR4] ;  /* 0x00000004ff107984 */ /* 0x000e620008000a00 */
[----:B------:R-:W2:Y:S02]  /*04b0*/  LDCU UR4, c[0x0][0x388] ;  /* 0x00007100ff0477ac */ /* 0x000ea40008000800 */
[----:B--2---:R-:W-:Y:S01]  /*04c0*/  ISETP.GE.AND P0, PT, R5, UR4, PT ;  /* 0x0000000405007c0c */ /* 0x004fe2000bf06270 */
[----:B0-----:R-:W-:-:S12]  /*04d0*/  @!P1 BRA `(.L_x_0) ;  /* 0x0000000400349947 */ /* 0x001fd80003800000 */
[----:B------:R-:W-:Y:S02]  /*04e0*/  LEA R32, R32, UR5, 0x3 ;  /* 0x0000000520207c11 */ /* 0x000fe4000f8e18ff */
[----:B------:R-:W-:Y:S02]  /*04f0*/  CS2R R24, SRZ ;  /* 0x0000000000187805 */ /* 0x000fe4000001ff00 */
[----:B------:R-:W-:Y:S02]  /*0500*/  LOP3.LUT R41, R0, 0xfffffff0, RZ, 0xc0, !PT ;  /* 0xfffffff000297812 */ /* 0x000fe400078ec0ff */
[----:B-1----:R-:W-:Y:S02]  /*0510*/  MOV R30, R16 ;  /* 0x00000010001e7202 */ /* 0x002fe40000000f00 */
[----:B------:R-:W-:Y:S02]  /*0520*/  MOV R31, R17 ;  /* 0x00000011001f7202 */ /* 0x000fe40000000f00 */
[----:B------:R-:W-:-:S02]  /*0530*/  IADD3 R32, PT, PT, R32, 0x40, RZ ;  /* 0x0000004020207810 */ /* 0x000fc40007ffe0ff */
[----:B------:R-:W-:-:S07]  /*0540*/  IADD3 R41, PT, PT, -R41, RZ, RZ ;  /* 0x000000ff29297210 */ /* 0x000fce0007ffe1ff */
.L_x_1:
[--C-:B------:R-:W-:Y:S01]  /*0550*/  IMAD.WIDE.U32 R44, R3, 0x8, R30.reuse ;  /* 0x00000008032c7825 */ /* 0x100fe200078e001e */
[----:B------:R-:W0:Y:S04]  /*0560*/  LDS.64 R22, [R32+-0x40] ;  /* 0xffffc00020167984 */ /* 0x000e280000000a00 */
[----:B------:R-:W0:Y:S01]  /*0570*/  LD.E.64 R26, desc[UR8][R44.64] ;  /* 0x000000082c1a7980 */ /* 0x000e22000c101b00 */
[----:B------:R-:W-:-:S05]  /*0580*/  IMAD.WIDE.U32 R42, R6, 0x8, R30 ;  /* 0x00000008062a7825 */ /* 0x000fca00078e001e */
[----:B------:R-:W2:Y:S01]  /*0590*/  LD.E.64 R28, desc[UR8][R42.64] ;  /* 0x000000082a1c7980 */ /* 0x000ea2000c101b00 */
[----:B------:R-:W-:-:S06]  /*05a0*/  IMAD.WIDE.U32 R20, R7, 0x8, R30 ;  /* 0x0000000807147825 */ /* 0x000fcc00078e001e */
[----:B------:R-:W3:Y:S01]  /*05b0*/  LD.E.64 R20, desc[UR8][R20.64] ;  /* 0x0000000814147980 */ /* 0x000ee2000c101b00 */
[----:B------:R-:W-:-:S06]  /*05c0*/  IMAD.WIDE.U32 R18, R8, 0x8, R30 ;  /* 0x0000000808127825 */ /* 0x000fcc00078e001e */
[----:B------:R-:W4:Y:S01]  /*05d0*/  LD.E.64 R18, desc[UR8][R18.64] ;  /* 0x0000000812127980 */ /* 0x000f22000c101b00 */
[----:B0-----:R-:W-:-:S03]  /*05e0*/  DFMA R26, R22, R26, R24 ;  /* 0x0000001a161a722b */ /* 0x001fc60000000018 */
[----:B------:R-:W2:Y:S01]  /*05f0*/  LDS.64 R24, [R32+-0x38] ;  /* 0xffffc80020187984 */ /* 0x000ea20000000a00 */
[----:B------:R-:W-:-:S06]  /*0600*/  IMAD.WIDE.U32 R22, R9, 0x8, R30 ;  /* 0x0000000809167825 */ /* 0x000fcc00078e001e */
[----:B------:R-:W5:Y:S01]  /*0610*/  LD.E.64 R22, desc[UR8][R22.64] ;  /* 0x0000000816167980 */ /* 0x000f62000c101b00 */
[----:B--2---:R-:W-:-:S03]  /*0620*/  DFMA R28, R24, R28, R26 ;  /* 0x0000001c181c722b */ /* 0x004fc6000000001a */
[----:B------:R-:W3:Y:S01]  /*0630*/  LDS.64 R24, [R32+-0x30] ;  /* 0xffffd00020187984 */ /* 0x000ee20000000a00 */
[----:B------:R-:W-:-:S06]  /*0640*/  IMAD.WIDE.U32 R26, R10, 0x8, R30 ;  /* 0x000000080a1a7825 */ /* 0x000fcc00078e001e */
[----:B------:R-:W2:Y:S01]  /*0650*/  LD.E.64 R26, desc[UR8][R26.64] ;  /* 0x000000081a1a7980 */ /* 0x000ea2000c101b00 */
[----:B---3--:R-:W-:Y:S01]  /*0660*/  DFMA R24, R24, R20, R28 ;  /* 0x000000141818722b */ /* 0x008fe2000000001c */
[--C-:B------:R-:W-:Y:S02]  /*0670*/  IMAD.WIDE.U32 R28, R11, 0x8, R30.reuse ;  /* 0x000000080b1c7825 */ /* 0x100fe400078e001e */
[----:B------:R-:W4:Y:S04]  /*0680*/  LDS.64 R20, [R32+-0x28] ;  /* 0xffffd80020147984 */ /* 0x000f280000000a00 */
[----:B------:R-:W3:Y:S01]  /*0690*/  LD.E.64 R28, desc[UR8][R28.64] ;  /* 0x000000081c1c7980 */ /* 0x000ee2000c101b00 */
[----:B----4-:R-:W-:Y:S01]  /*06a0*/  DFMA R20, R20, R18, R24 ;  /* 0x000000121414722b */ /* 0x010fe20000000018 */
[----:B------:R-:W-:-:S02]  /*06b0*/  IMAD.WIDE.U32 R24, R12, 0x8, R30 ;  /* 0x000000080c187825 */ /* 0x000fc400078e001e */
[----:B------:R-:W5:Y:S04]  /*06c0*/  LDS.64 R18, [R32+-0x20] ;  /* 0xffffe00020127984 */ /* 0x000f680000000a00 */
[----:B------:R-:W4:Y:S01]  /*06d0*/  LD.E.64 R24, desc[UR8][R24.64] ;  /* 0x0000000818187980 */ /* 0x000f22000c101b00 */
[----:B-----5:R-:W-:-:S03]  /*06e0*/  DFMA R22, R18, R22, R20 ;  /* 0x000000161216722b */ /* 0x020fc60000000014 */
[----:B------:R-:W2:Y:S01]  /*06f0*/  LDS.64 R18, [R32+-0x18] ;  /* 0xffffe80020127984 */ /* 0x000ea20000000a00 */
[----:B------:R-:W-:-:S06]  /*0700*/  IMAD.WIDE.U32 R20, R13, 0x8, R30 ;  /* 0x000000080d147825 */ /* 0x000fcc00078e001e */
[----:B------:R-:W5:Y:S01]  /*0710*/  LD.E.64 R20, desc[UR8][R20.64] ;  /* 0x0000000814147980 */ /* 0x000f62000c101b00 */
[----:B--2---:R-:W-:-:S03]  /*0720*/  DFMA R26, R18, R26, R22 ;  /* 0x0000001a121a722b */ /* 0x004fc60000000016 */
[----:B------:R-:W3:Y:S01]  /*0730*/  LDS.64 R22, [R32+-0x10] ;  /* 0xfffff00020167984 */ /* 0x000ee20000000a00 */
[----:B------:R-:W-:-:S06]  /*0740*/  IMAD.WIDE.U32 R18, R34, 0x8, R30 ;  /* 0x0000000822127825 */ /* 0x000fcc00078e001e */
[----:B------:R-:W2:Y:S01]  /*0750*/  LD.E.64 R18, desc[UR8][R18.64] ;  /* 0x0000000812127980 */ /* 0x000ea2000c101b00 */
[----:B---3--:R-:W-:-:S03]  /*0760*/  DFMA R28, R22, R28, R26 ;  /* 0x0000001c161c722b */ /* 0x008fc6000000001a */
[----:B------:R-:W4:Y:S01]  /*0770*/  LDS.64 R26, [R32+-0x8] ;  /* 0xfffff800201a7984 */ /* 0x000f220000000a00 */
[----:B------:R-:W-:-:S06]  /*0780*/  IMAD.WIDE.U32 R22, R35, 0x8, R30 ;  /* 0x0000000823167825 */ /* 0x000fcc00078e001e */
[----:B------:R-:W3:Y:S01]  /*0790*/  LD.E.64 R22, desc[UR8][R22.64] ;  /* 0x0000000816167980 */ /* 0x000ee2000c101b00 */
[----:B----4-:R-:W-:Y:S01]  /*07a0*/  DFMA R28, R26, R24, R28 ;  /* 0x000000181a1c722b */ /* 0x010fe2000000001c */
[----:B------:R-:W-:Y:S02]  /*07b0*/  IMAD.WIDE.U32 R26, R36, 0x8, R30 ;  /* 0x00000008241a7825 */ /* 0x000fe400078e001e */
[----:B------:R-:W5:Y:S04]  /*07c0*/  LDS.64 R24, [R32] ;  /* 0x0000000020187984 */ /* 0x000f680000000a00 */
[----:B------:R-:W4:Y:S01]  /*07d0*/  LD.E.64 R26, desc[UR8][R26.64] ;  /* 0x000000081a1a7980 */ /* 0x000f22000c101b00 */
[----:B-----5:R-:W-:-:S03]  /*07e0*/  DFMA R24, R24, R20, R28 ;  /* 0x000000141818722b */ /* 0x020fc6000000001c */
[----:B------:R-:W2:Y:S01]  /*07f0*/  LDS.64 R20, [R32+0x8] ;  /* 0x0000080020147984 */ /* 0x000ea20000000a00 */
[----:B------:R-:W-:-:S06]  /*0800*/  IMAD.WIDE.U32 R28, R37, 0x8, R30 ;  /* 0x00000008251c7825 */ /* 0x000fcc00078e001e */
[----:B------:R-:W5:Y:S01]  /*0810*/  LD.E.64 R28, desc[UR8][R28.64] ;  /* 0x000000081c1c7980 */ /* 0x000f62000c101b00 */
[----:B--2---:R-:W-:-:S03]  /*0820*/  DFMA R20, R20, R18, R24 ;  /* 0x000000121414722b */ /* 0x004fc60000000018 */
[----:B------:R-:W3:Y:S01]  /*0830*/  LDS.64 R18, [R32+0x10] ;  /* 0x0000100020127984 */ /* 0x000ee20000000a00 */
[----:B------:R-:W-:-:S06]  /*0840*/  IMAD.WIDE.U32 R24, R38, 0x8, R30 ;  /* 0x0000000826187825 */ /* 0x000fcc00078e001e */
[----:B------:R-:W2:Y:S01]  /*0850*/  LD.E.64 R24, desc[UR8][R24.64] ;  /* 0x0000000818187980 */ /* 0x000ea2000c101b00 */
[----:B---3--:R-:W-:-:S03]  /*0860*/  DFMA R22, R18, R22, R20 ;  /* 0x000000161216722b */ /* 0x008fc60000000014 */
[----:B------:R-:W4:Y:S01]  /*0870*/  LDS.64 R18, [R32+0x18] ;  /* 0x0000180020127984 */ /* 0x000f220000000a00 */
[----:B------:R-:W-:-:S06]  /*0880*/  IMAD.WIDE.U32 R20, R39, 0x8, R30 ;  /* 0x0000000827147825 */ /* 0x000fcc00078e001e */
[----:B------:R-:W3:Y:S01]  /*0890*/  LD.E.64 R20, desc[UR8][R20.64] ;  /* 0x0000000814147980 */ /* 0x000ee2000c101b00 */
[----:B----4-:R-:W-:Y:S01]  /*08a0*/  DFMA R26, R18, R26, R22 ;  /* 0x0000001a121a722b */ /* 0x010fe20000000016 */
[----:B------:R-:W-:Y:S02]  /*08b0*/  IMAD.WIDE.U32 R18, R40, 0x8, R30 ;  /* 0x0000000828127825 */ /* 0x000fe400078e001e */
[----:B------:R-:W5:Y:S04]  /*08c0*/  LDS.64 R22, [R32+0x20] ;  /* 0x0000200020167984 */ /* 0x000f680000000a00 */
[----:B------:R-:W4:Y:S01]  /*08d0*/  LD.E.64 R18, desc[UR8][R18.64] ;  /* 0x0000000812127980 */ /* 0x000f22000c101b00 */
[----:B------:R-:W-:-:S04]  /*08e0*/  IADD3 R41, PT, PT, R41, 0x10, RZ ;  /* 0x0000001029297810 */ /* 0x000fc80007ffe0ff */
[----:B------:R-:W-:Y:S01]  /*08f0*/  ISETP.NE.AND P1, PT, R41, RZ, PT ;  /* 0x000000ff2900720c */ /* 0x000fe20003f25270 */
[----:B------:R-:W-:Y:S01]  /*0900*/  IMAD.WIDE.U32 R30, R0, 0x80, R30 ;  /* 0x00000080001e7825 */ /* 0x000fe200078e001e */
[----:B-----5:R-:W-:Y:S01]  /*0910*/  DFMA R28, R22, R28, R26 ;  /* 0x0000001c161c722b */ /* 0x020fe2000000001a */
[----:B------:R-:W2:Y:S04]  /*0920*/  LDS.64 R26, [R32+0x28] ;  /* 0x00002800201a7984 */ /* 0x000ea80000000a00 */
[----:B------:R-:W3:Y:S03]  /*0930*/  LDS.64 R22, [R32+0x30] ;  /* 0x0000300020167984 */ /* 0x000ee60000000a00 */
[----:B--2---:R-:W-:Y:S01]  /*0940*/  DFMA R26, R26, R24, R28 ;  /* 0x000000181a1a722b */ /* 0x004fe2000000001c */
[----:B------:R0:W4:Y:S02]  /*0950*/  LDS.64 R24, [R32+0x38] ;  /* 0x0000380020187984 */ /* 0x0001240000000a00 */
[----:B0-----:R-:W-:-:S05]  /*0960*/  IADD3 R32, PT, PT, R32, 0x80, RZ ;  /* 0x0000008020207810 */ /* 0x001fca0007ffe0ff */
[----:B---3--:R-:W-:-:S08]  /*0970*/  DFMA R22, R22, R20, R26 ;  /* 0x000000141616722b */ /* 0x008fd0000000001a */
[----:B----4-:R-:W-:Y:S01]  /*0980*/  DFMA R24, R24, R18, R22 ;  /* 0x000000121818722b */ /* 0x010fe20000000016 */
[----:B------:R-:W-:Y:S10]  /*0990*/  @P1 BRA `(.L_x_1) ;  /* 0xfffffff800ec1947 */ /* 0x000ff4000383ffff */
[----:B------:R-:W-:-:S07]  /*09a0*/  LOP3.LUT R41, R0, 0x7f0, RZ, 0xc0, !PT ;  /* 0x000007f000297812 */ /* 0x000fce00078ec0ff */
.L_x_0:
[----:B------:R-:W-:-:S04]  /*09b0*/  LOP3.LUT R18, R0, 0xf, RZ, 0xc0, !PT ;  /* 0x0000000f00127812 */ /* 0x000fc800078ec0ff */
[----:B------:R-:W-:-:S13]  /*09c0*/  ISETP.NE.AND P1, PT, R18, RZ, PT ;  /* 0x000000ff1200720c */ /* 0x000fda0003f25270 */
[----:B------:R-:W-:Y:S05]  /*09d0*/  @!P1 BRA `(.L_x_2) ;  /* 0x0000000400949947 */ /* 0x000fea0003800000 */
[----:B------:R-:W-:-:S04]  /*09e0*/  IADD3 R18, PT, PT, R18, -0x1, RZ ;  /* 0xffffffff12127810 */ /* 0x000fc80007ffe0ff */
[----:B------:R-:W-:-:S13]  /*09f0*/  ISETP.GE.U32.AND P1, PT, R18, 0x7, PT ;  /* 0x000000071200780c */ /* 0x000fda0003f26070 */
[----:B------:R-:W-:Y:S05]  /*0a00*/  @!P1 BRA `(.L_x_3) ;  /* 0x0000000000ac9947 */ /* 0x000fea0003800000 */
[----:B------:R-:W-:-:S04]  /*0a10*/  IMAD R29, R41, R0, R3 ;  /* 0x00000000291d7224 */ /* 0x000fc800078e0203 */
[----:B-1----:R-:W-:-:S05]  /*0a20*/  IMAD.WIDE.U32 R20, R29, 0x8, R16 ;  /* 0x000000081d147825 */ /* 0x002fca00078e0010 */
[----:B------:R0:W2:Y:S01]  /*0a30*/  LD.E.64 R18, desc[UR8][R20.64] ;  /* 0x0000000814127980 */ /* 0x0000a2000c101b00 */
[----:B------:R-:W-:-:S05]  /*0a40*/  IMAD.WIDE R26, R0, 0x8, R20 ;  /* 0x00000008001a7825 */ /* 0x000fca00078e0214 */
[----:B------:R1:W3:Y:S01]  /*0a50*/  LD.E.64 R30, desc[UR8][R26.64] ;  /* 0x000000081a1e7980 */ /* 0x0002e2000c101b00 */
[----:B------:R-:W-:-:S04]  /*0a60*/  IMAD.WIDE R44, R0, 0x8, R26 ;  /* 0x00000008002c7825 */ /* 0x000fc800078e021a */
[C---:B------:R-:W-:Y:S02]  /*0a70*/  IMAD R42, R0.reuse, R33, RZ ;  /* 0x00000021002a7224 */ /* 0x040fe400078e02ff */
[----:B------:R-:W4:Y:S01]  /*0a80*/  LD.E.64 R32, desc[UR8][R44.64] ;  /* 0x000000082c207980 */ /* 0x000f22000c101b00 */
[----:B------:R-:W-:Y:S02]  /*0a90*/  IADD3 R29, PT, PT, R0, R29, R0 ;  /* 0x0000001d001d7210 */ /* 0x000fe40007ffe000 */
[----:B------:R-:W-:Y:S02]  /*0aa0*/  IADD3 R42, PT, PT, R42, R41, RZ ;  /* 0x000000292a2a7210 */ /* 0x000fe40007ffe0ff */
[----:B------:R-:W-:Y:S02]  /*0ab0*/  IADD3 R43, PT, PT, R29, R0, RZ ;  /* 0x000000001d2b7210 */ /* 0x000fe40007ffe0ff */
[----:B------:R-:W-:-:S03]  /*0ac0*/  LEA R42, R42, UR5, 0x3 ;  /* 0x000000052a2a7c11 */ /* 0x000fc6000f8e18ff */
[C---:B------:R-:W-:Y:S02]  /*0ad0*/  IMAD.WIDE.U32 R28, R43.reuse, 0x8, R16 ;  /* 0x000000082b1c7825 */ /* 0x040fe400078e0010 */
[----:B------:R-:W2:Y:S04]  /*0ae0*/  LDS.64 R22, [R42] ;  /* 0x000000002a167984 */ /* 0x000ea80000000a00 */
[----:B0-----:R-:W3:Y:S04]  /*0af0*/  LDS.64 R20, [R42+0x8] ;  /* 0x000008002a147984 */ /* 0x001ee80000000a00 */
[----:B------:R-:W5:Y:S01]  /*0b00*/  LD.E.64 R28, desc[UR8][R28.64] ;  /* 0x000000081c1c7980 */ /* 0x000f62000c101b00 */
[----:B-1----:R-:W-:Y:S01]  /*0b10*/  IADD3 R27, PT, PT, R43, R0, RZ ;  /* 0x000000002b1b7210 */ /* 0x002fe20007ffe0ff */
[----:B--2---:R-:W-:-:S04]  /*0b20*/  DFMA R22, R22, R18, R24 ;  /* 0x000000121616722b */ /* 0x004fc80000000018 */
[----:B------:R-:W-:-:S06]  /*0b30*/  IMAD.WIDE.U32 R18, R27, 0x8, R16 ;  /* 0x000000081b127825 */ /* 0x000fcc00078e0010 */
[----:B------:R-:W2:Y:S01]  /*0b40*/  LD.E.64 R18, desc[UR8][R18.64] ;  /* 0x0000000812127980 */ /* 0x000ea2000c101b00 */
[----:B------:R-:W-:Y:S01]  /*0b50*/  IADD3 R27, PT, PT, R27, R0, RZ ;  /* 0x000000001b1b7210 */ /* 0x000fe20007ffe0ff */
[----:B---3--:R-:W-:-:S04]  /*0b60*/  DFMA R30, R20, R30, R22 ;  /* 0x0000001e141e722b */ /* 0x008fc80000000016 */
[C---:B------:R-:W-:Y:S01]  /*0b70*/  IMAD.WIDE.U32 R20, R27.reuse, 0x8, R16 ;  /* 0x000000081b147825 */ /* 0x040fe200078e0010 */
[----:B------:R-:W-:-:S05]  /*0b80*/  IADD3 R27, PT, PT, R27, R0, RZ ;  /* 0x000000001b1b7210 */ /* 0x000fca0007ffe0ff */
[----:B------:R-:W3:Y:S01]  /*0b90*/  LD.E.64 R20, desc[UR8][R20.64] ;  /* 0x0000000814147980 */ /* 0x000ee2000c101b00 */
[C-C-:B------:R-:W-:Y:S01]  /*0ba0*/  IMAD.WIDE.U32 R22, R27.reuse, 0x8, R16.reuse ;  /* 0x000000081b167825 */ /* 0x140fe200078e0010 */
[----:B------:R-:W-:Y:S02]  /*0bb0*/  IADD3 R25, PT, PT, R27, R0, RZ ;  /* 0x000000001b197210 */ /* 0x000fe40007ffe0ff */
[----:B------:R-:W4:Y:S04]  /*0bc0*/  LDS.64 R26, [R42+0x10] ;  /* 0x000010002a1a7984 */ /* 0x000f280000000a00 */
[----:B------:R-:W3:Y:S01]  /*0bd0*/  LD.E.64 R22, desc[UR8][R22.64] ;  /* 0x0000000816167980 */ /* 0x000ee2000c101b00 */
[----:B------:R-:W-:-:S06]  /*0be0*/  IMAD.WIDE.U32 R24, R25, 0x8, R16 ;  /* 0x0000000819187825 */ /* 0x000fcc00078e0010 */
[----:B------:R-:W3:Y:S01]  /*0bf0*/  LD.E.64 R24, desc[UR8][R24.64] ;  /* 0x0000000818187980 */ /* 0x000ee2000c101b00 */
[----:B------:R-:W-:Y:S01]  /*0c00*/  IADD3 R41, PT, PT, R41, 0x8, RZ ;  /* 0x0000000829297810 */ /* 0x000fe20007ffe0ff */
[----:B----4-:R-:W-:Y:S02]  /*0c10*/  DFMA R32, R26, R32, R30 ;  /* 0x000000201a20722b */ /* 0x010fe4000000001e */
[----:B------:R-:W5:Y:S04]  /*0c20*/  LDS.64 R30, [R42+0x18] ;  /* 0x000018002a1e7984 */ /* 0x000f680000000a00 */
[----:B------:R-:W2:Y:S02]  /*0c30*/  LDS.64 R26, [R42+0x20] ;  /* 0x000020002a1a7984 */ /* 0x000ea40000000a00 */
[----:B-----5:R-:W-:-:S02]  /*0c40*/  DFMA R28, R30, R28, R32 ;  /* 0x0000001c1e1c722b */ /* 0x020fc40000000020 */
[----:B------:R-:W3:Y:S04]  /*0c50*/  LDS.64 R30, [R42+0x28] ;  /* 0x000028002a1e7984 */ /* 0x000ee80000000a00 */
[----:B------:R-:W0:Y:S02]  /*0c60*/  LDS.64 R32, [R42+0x30] ;  /* 0x000030002a207984 */ /* 0x000e240000000a00 */
[----:B--2---:R-:W-:Y:S02]  /*0c70*/  DFMA R18, R26, R18, R28 ;  /* 0x000000121a12722b */ /* 0x004fe4000000001c */
[----:B------:R-:W1:Y:S06]  /*0c80*/  LDS.64 R26, [R42+0x38] ;  /* 0x000038002a1a7984 */ /* 0x000e6c0000000a00 */
[----:B---3--:R-:W-:-:S08]  /*0c90*/  DFMA R18, R30, R20, R18 ;  /* 0x000000141e12722b */ /* 0x008fd00000000012 */
[----:B0-----:R-:W-:-:S08]  /*0ca0*/  DFMA R18, R32, R22, R18 ;  /* 0x000000162012722b */ /* 0x001fd00000000012 */
[----:B-1----:R-:W-:-:S11]  /*0cb0*/  DFMA R24, R26, R24, R18 ;  /* 0x000000181a18722b */ /* 0x002fd60000000012 */
.L_x_3:
[----:B------:R-:W-:-:S04]  /*0cc0*/  LOP3.LUT R18, R0, 0x7, RZ, 0xc0, !PT ;  /* 0x0000000700127812 */ /* 0x000fc800078ec0ff */
[----:B------:R-:W-:-:S13]  /*0cd0*/  ISETP.NE.AND P1, PT, R18, RZ, PT ;  /* 0x000000ff1200720c */ /* 0x000fda0003f25270 */
[----:B------:R-:W-:Y:S05]  /*0ce0*/  @!P1 BRA `(.L_x_2) ;  /* 0x0000000000d09947 */ /* 0x000fea0003800000 */
[----:B------:R-:W0:Y:S01]  /*0cf0*/  S2R R33, SR_TID.Y ;  /* 0x0000000000217919 */ /* 0x000e220000002200 */
[----:B------:R-:W-:-:S04]  /*0d00*/  IADD3 R18, PT, PT, R18, -0x1, RZ ;  /* 0xffffffff12127810 */ /* 0x000fc80007ffe0ff */
[----:B------:R-:W-:-:S13]  /*0d10*/  ISETP.GE.U32.AND P1, PT, R18, 0x3, PT ;  /* 0x000000031200780c */ /* 0x000fda0003f26070 */
[----:B------:R-:W-:Y:S05]  /*0d20*/  @!P1 BRA `(.L_x_4) ;  /* 0x0000000000609947 */ /* 0x000fea0003800000 */
[----:B------:R-:W-:-:S04]  /*0d30*/  IMAD R19, R41, R0, R3 ;  /* 0x0000000029137224 */ /* 0x000fc800078e0203 */
[----:B-1----:R-:W-:-:S06]  /*0d40*/  IMAD.WIDE.U32 R30, R19, 0x8, R16 ;  /* 0x00000008131e7825 */ /* 0x002fcc00078e0010 */
[----:B------:R-:W2:Y:S01]  /*0d50*/  LD.E.64 R30, desc[UR8][R30.64] ;  /* 0x000000081e1e7980 */ /* 0x000ea2000c101b00 */
[----:B------:R-:W-:-:S05]  /*0d60*/  IADD3 R19, PT, PT, R19, R0, RZ ;  /* 0x0000000013137210 */ /* 0x000fca0007ffe0ff */
[C---:B------:R-:W-:Y:S01]  /*0d70*/  IMAD.WIDE.U32 R26, R19.reuse, 0x8, R16 ;  /* 0x00000008131a7825 */ /* 0x040fe200078e0010 */
[----:B------:R-:W-:-:S05]  /*0d80*/  IADD3 R19, PT, PT, R19, R0, RZ ;  /* 0x0000000013137210 */ /* 0x000fca0007ffe0ff */
[----:B------:R-:W3:Y:S01]  /*0d90*/  LD.E.64 R26, desc[UR8][R26.64] ;  /* 0x000000081a1a7980 */ /* 0x000ee2000c101b00 */
[C---:B------:R-:W-:Y:S01]  /*0da0*/  IMAD.WIDE.U32 R22, R19.reuse, 0x8, R16 ;  /* 0x0000000813167825 */ /* 0x040fe200078e0010 */
[----:B------:R-:W-:-:S05]  /*0db0*/  IADD3 R21, PT, PT, R19, R0, RZ ;  /* 0x0000000013157210 */ /* 0x000fca0007ffe0ff */
[----:B------:R-:W4:Y:S01]  /*0dc0*/  LD.E.64 R22, desc[UR8][R22.64] ;  /* 0x0000000816167980 */ /* 0x000f22000c101b00 */
[----:B------:R-:W-:-:S06]  /*0dd0*/  IMAD.WIDE.U32 R20, R21, 0x8, R16 ;  /* 0x0000000815147825 */ /* 0x000fcc00078e0010 */
[----:B------:R-:W5:Y:S01]  /*0de0*/  LD.E.64 R20, desc[UR8][R20.64] ;  /* 0x0000000814147980 */ /* 0x000f62000c101b00 */
[----:B0-----:R-:W-:-:S05]  /*0df0*/  IMAD R18, R0, R33, RZ ;  /* 0x0000002100127224 */ /* 0x001fca00078e02ff */
[----:B------:R-:W-:Y:S02]  /*0e00*/  IADD3 R18, PT, PT, R18, R41, RZ ;  /* 0x0000002912127210 */ /* 0x000fe40007ffe0ff */
[----:B------:R-:W-:Y:S02]  /*0e10*/  IADD3 R41, PT, PT, R41, 0x4, RZ ;  /* 0x0000000429297810 */ /* 0x000fe40007ffe0ff */
[----:B------:R-:W-:-:S05]  /*0e20*/  LEA R32, R18, UR5, 0x3 ;  /* 0x0000000512207c11 */ /* 0x000fca000f8e18ff */
[----:B------:R-:W2:Y:S04]  /*0e30*/  LDS.64 R28, [R32] ;  /* 0x00000000201c7984 */ /* 0x000ea80000000a00 */
[----:B------:R-:W3:Y:S01]  /*0e40*/  LDS.64 R18, [R32+0x8] ;  /* 0x0000080020127984 */ /* 0x000ee20000000a00 */
[----:B--2---:R-:W-:-:S03]  /*0e50*/  DFMA R30, R28, R30, R24 ;  /* 0x0000001e1c1e722b */ /* 0x004fc60000000018 */
[----:B------:R-:W4:Y:S04]  /*0e60*/  LDS.64 R28, [R32+0x10] ;  /* 0x00001000201c7984 */ /* 0x000f280000000a00 */
[----:B------:R-:W5:Y:S01]  /*0e70*/  LDS.64 R24, [R32+0x18] ;  /* 0x0000180020187984 */ /* 0x000f620000000a00 */
[----:B---3--:R-:W-:-:S08]  /*0e80*/  DFMA R18, R18, R26, R30 ;  /* 0x0000001a1212722b */ /* 0x008fd0000000001e */
[----:B----4-:R-:W-:-:S08]  /*0e90*/  DFMA R18, R28, R22, R18 ;  /* 0x000000161c12722b */ /* 0x010fd00000000012 */
[----:B-----5:R-:W-:-:S11]  /*0ea0*/  DFMA R24, R24, R20, R18 ;  /* 0x000000141818722b */ /* 0x020fd60000000012 */
.L_x_4:
[----:B------:R-:W-:-:S04]  /*0eb0*/  LOP3.LUT R22, R0, 0x3, RZ, 0xc0, !PT ;  /* 0x0000000300167812 */ /* 0x000fc800078ec0ff */
[----:B------:R-:W-:-:S13]  /*0ec0*/  ISETP.NE.AND P1, PT, R22, RZ, PT ;  /* 0x000000ff1600720c */ /* 0x000fda0003f25270 */
[----:B------:R-:W-:Y:S05]  /*0ed0*/  @!P1 BRA `(.L_x_2) ;  /* 0x0000000000549947 */ /* 0x000fea0003800000 */
[----:B------:R-:W-:-:S04]  /*0ee0*/  IMAD R23, R0, R41, R3 ;  /* 0x0000002900177224 */ /* 0x000fc800078e0203 */
[----:B-1----:R-:W-:-:S06]  /*0ef0*/  IMAD.WIDE.U32 R18, R23, 0x8, R16 ;  /* 0x0000000817127825 */ /* 0x002fcc00078e0010 */
[----:B------:R-:W2:Y:S01]  /*0f00*/  LD.E.64 R18, desc[UR8][R18.64] ;  /* 0x0000000812127980 */ /* 0x000ea2000c101b00 */
[----:B0-----:R-:W-:Y:S01]  /*0f10*/  IMAD R20, R0, R33, RZ ;  /* 0x0000002100147224 */ /* 0x001fe200078e02ff */
[----:B------:R-:W-:-:S04]  /*0f20*/  ISETP.NE.AND P1, PT, R22, 0x1, PT ;  /* 0x000000011600780c */ /* 0x000fc80003f25270 */
[----:B------:R-:W-:-:S04]  /*0f30*/  IADD3 R41, PT, PT, R20, R41, RZ ;  /* 0x0000002914297210 */ /* 0x000fc80007ffe0ff */
[----:B------:R-:W-:-:S05]  /*0f40*/  LEA R41, R41, UR5, 0x3 ;  /* 0x0000000529297c11 */ /* 0x000fca000f8e18ff */
[----:B------:R-:W2:Y:S02]  /*0f50*/  LDS.64 R20, [R41] ;  /* 0x0000000029147984 */ /* 0x000ea40000000a00 */
[----:B--2---:R-:W-:Y:S01]  /*0f60*/  DFMA R24, R20, R18, R24 ;  /* 0x000000121418722b */ /* 0x004fe20000000018 */
[----:B------:R-:W-:Y:S10]  /*0f70*/  @!P1 BRA `(.L_x_2) ;  /* 0x00000000002c9947 */ /* 0x000ff40003800000 */
[----:B------:R-:W-:Y:S02]  /*0f80*/  ISETP.NE.AND P1, PT, R22, 0x2, PT ;  /* 0x000000021600780c */ /* 0x000fe40003f25270 */
[----:B------:R-:W-:Y:S02]  /*0f90*/  IADD3 R21, PT, PT, R23, R0, RZ ;  /* 0x0000000017157210 */ /* 0x000fe40007ffe0ff */
[----:B------:R-:W0:Y:S03]  /*0fa0*/  LDS.64 R22, [R41+0x8] ;  /* 0x0000080029167984 */ /* 0x000e260000000a00 */
[----:B------:R-:W-:-:S06]  /*0fb0*/  IMAD.WIDE.U32 R18, R21, 0x8, R16 ;  /* 0x0000000815127825 */ /* 0x000fcc00078e0010 */
[----:B------:R-:W-:Y:S01]  /*0fc0*/  @P1 IADD3 R21, PT, PT, R21, R0, RZ ;  /* 0x0000000015151210 */ /* 0x000fe20007ffe0ff */
[----:B------:R-:W0:Y:S04]  /*0fd0*/  LD.E.64 R18, desc[UR8][R18.64] ;  /* 0x0000000812127980 */ /* 0x000e28000c101b00 */
[----:B------:R-:W-:Y:S02]  /*0fe0*/  @P1 IMAD.WIDE.U32 R16, R21, 0x8, R16 ;  /* 0x0000000815101825 */ /* 0x000fe400078e0010 */
[----:B------:R-:W1:Y:S04]  /*0ff0*/  @P1 LDS.64 R20, [R41+0x10] ;  /* 0x0000100029141984 */ /* 0x000e680000000a00 */
[----:B------:R-:W1:Y:S01]  /*1000*/  @P1 LD.E.64 R16, desc[UR8][R16.64] ;  /* 0x0000000810101980 */ /* 0x000e62000c101b00 */
[----:B0-----:R-:W-:-:S08]  /*1010*/  DFMA R24, R22, R18, R24 ;  /* 0x000000121618722b */ /* 0x001fd00000000018 */
[----:B-1----:R-:W-:-:S11]  /*1020*/  @P1 DFMA R24, R20, R16, R24 ;  /* 0x000000101418122b */ /* 0x002fd60000000018 */
.L_x_2:
[----:B------:R-:W-:Y:S06]  /*1030*/  BAR.SYNC.DEFER_BLOCKING 0x0 ;  /* 0x0000000000007b1d */ /* 0x000fec0000010000 */
[----:B-1----:R-:W2:Y:S02]  /*1040*/  LDG.E.64 R16, desc[UR8][R14.64] ;  /* 0x000000080e107981 */ /* 0x002ea4000c1e1b00 */
[----:B--2---:R-:W-:-:S07]  /*1050*/  DADD R16, R16, R24 ;  /* 0x0000000010107229 */ /* 0x004fce0000000018 */
[----:B------:R1:W-:Y:S01]  /*1060*/  STG.E.64 desc[UR8][R14.64], R16 ;  /* 0x000000100e007986 */ /* 0x0003e2000c101b08 */
[----:B------:R-:W-:Y:S05]  /*1070*/  @!P0 BRA `(.L_x_5) ;  /* 0xfffffff000988947 */ /* 0x000fea000383ffff */
[----:B------:R-:W-:Y:S05]  /*1080*/  EXIT ;  /* 0x000000000000794d */ /* 0x000fea0003800000 */
.L_x_6:
[----:B------:R-:W-:-:S00]  /*1090*/  BRA `(.L_x_6) ;  /* 0xfffffffc00fc7947 */ /* 0x000fc0000383ffff */
[----:B------:R-:W-:-:S00]  /*10a0*/  NOP ;  /* 0x0000000000007918 */ /* 0x000fc00000000000 */
        /* <DEDUP_REMOVED lines=13> */
.L_x_7:


//--------------------- .nv.shared._Z2m6iiiPdS_S_ --------------------------
	.section	.nv.shared._Z2m6iiiPdS_S_,"aw",@nobits
	.sectionflags	@""
	.align	16
.nv.shared._Z2m6iiiPdS_S_:
	.zero		1040


//--------------------- .nv.shared.reserved.0     --------------------------
	.section	.nv.shared.reserved.0,"aw",@nobits
	.weak		__nv_reservedSMEM_offset_0_alias
	.size		__nv_reservedSMEM_offset_0_alias, 0, 64
	.other		__nv_reservedSMEM_offset_0_alias,@"STO_CUDA_RESERVED_SHARED STV_DEFAULT"
__nv_reservedSMEM_offset_0_alias:
	.zero		0
	.zero		64


//--------------------- .nv.constant0._Z2m6iiiPdS_S_ --------------------------
	.section	.nv.constant0._Z2m6iiiPdS_S_,"a",@progbits
	.sectionflags	@""
	.align	4
.nv.constant0._Z2m6iiiPdS_S_:
	.zero		936


//--------------------- SYMBOLS --------------------------

	.type		.nv.reservedSmem.offset0,@object
	.size		.nv.reservedSmem.offset0,0x4
	.type		.nv.reservedSmem.cap,@object
	.size		.nv.reservedSmem.cap,0x4
